	.headerflags	@"EF_CUDA_TEXMODE_UNIFIED EF_CUDA_64BIT_ADDRESS EF_CUDA_ACCELERATORS EF_CUDA_SM90 EF_CUDA_VIRTUAL_SM(EF_CUDA_SM90)"
	.elftype	@"ET_EXEC"


//--------------------- .nv.info                  --------------------------
	.section	.nv.info,"",@"SHT_CUDA_INFO"
	.align	4


	//----- nvinfo : EIATTR_REGCOUNT
	.align		4
        /*0000*/ 	.byte	0x04, 0x2f
        /*0002*/ 	.short	(.L_3 - .L_2)
	.align		4
.L_2:
        /*0004*/ 	.word	index@(triton_poi_fused__native_batch_norm_legit_no_training__prelu_kernel_cat_11)
        /*0008*/ 	.word	0x0000001e


	//----- nvinfo : EIATTR_MIN_STACK_SIZE
	.align		4
.L_3:
        /*000c*/ 	.byte	0x04, 0x12
        /*000e*/ 	.short	(.L_5 - .L_4)
	.align		4
.L_4:
        /*0010*/ 	.word	index@(triton_poi_fused__native_batch_norm_legit_no_training__prelu_kernel_cat_11)
        /*0014*/ 	.word	0x00000000


	//----- nvinfo : EIATTR_FRAME_SIZE
	.align		4
.L_5:
        /*0018*/ 	.byte	0x04, 0x11
        /*001a*/ 	.short	(.L_7 - .L_6)
	.align		4
.L_6:
        /*001c*/ 	.word	index@(triton_poi_fused__native_batch_norm_legit_no_training__prelu_kernel_cat_11)
        /*0020*/ 	.word	0x00000000


	//----- nvinfo : EIATTR_MIN_STACK_SIZE
	.align		4
.L_7:
        /*0024*/ 	.byte	0x04, 0x12
        /*0026*/ 	.short	(.L_9 - .L_8)
	.align		4
.L_8:
        /*0028*/ 	.word	index@(triton_poi_fused__native_batch_norm_legit_no_training__prelu_kernel_cat_11)
        /*002c*/ 	.word	0x00000000
.L_9:


//--------------------- .nv.info.triton_poi_fused__native_batch_norm_legit_no_training__prelu_kernel_cat_11 --------------------------
	.section	.nv.info.triton_poi_fused__native_batch_norm_legit_no_training__prelu_kernel_cat_11,"",@"SHT_CUDA_INFO"
	.sectionflags	@""
	.align	4


	//----- nvinfo : EIATTR_CUDA_API_VERSION
	.align		4
        /*0000*/ 	.byte	0x04, 0x37
        /*0002*/ 	.short	(.L_11 - .L_10)
.L_10:
        /*0004*/ 	.word	0x0000007c


	//----- nvinfo : EIATTR_KPARAM_INFO
	.align		4
.L_11:
        /*0008*/ 	.byte	0x04, 0x17
        /*000a*/ 	.short	(.L_13 - .L_12)
.L_12:
        /*000c*/ 	.word	0x00000000
        /*0010*/ 	.short	0x000b
        /*0012*/ 	.short	0x0058
        /*0014*/ 	.byte	0x00, 0xf0, 0x11, 0x00


	//----- nvinfo : EIATTR_KPARAM_INFO
	.align		4
.L_13:
        /*0018*/ 	.byte	0x04, 0x17
        /*001a*/ 	.short	(.L_15 - .L_14)
.L_14:
        /*001c*/ 	.word	0x00000000
        /*0020*/ 	.short	0x000a
        /*0022*/ 	.short	0x0050
        /*0024*/ 	.byte	0x00, 0xf4, 0x21, 0x00


	//----- nvinfo : EIATTR_KPARAM_INFO
	.align		4
.L_15:
        /*0028*/ 	.byte	0x04, 0x17
        /*002a*/ 	.short	(.L_17 - .L_16)
.L_16:
        /*002c*/ 	.word	0x00000000
        /*0030*/ 	.short	0x0009
        /*0032*/ 	.short	0x0048
        /*0034*/ 	.byte	0x00, 0xf4, 0x21, 0x00


	//----- nvinfo : EIATTR_KPARAM_INFO
	.align		4
.L_17:
        /*0038*/ 	.byte	0x04, 0x17
        /*003a*/ 	.short	(.L_19 - .L_18)
.L_18:
        /*003c*/ 	.word	0x00000000
        /*0040*/ 	.short	0x0008
        /*0042*/ 	.short	0x0040
        /*0044*/ 	.byte	0x00, 0xf4, 0x21, 0x00


	//----- nvinfo : EIATTR_KPARAM_INFO
	.align		4
.L_19:
        /*0048*/ 	.byte	0x04, 0x17
        /*004a*/ 	.short	(.L_21 - .L_20)
.L_20:
        /*004c*/ 	.word	0x00000000
        /*0050*/ 	.short	0x0007
        /*0052*/ 	.short	0x0038
        /*0054*/ 	.byte	0x00, 0xf4, 0x21, 0x00


	//----- nvinfo : EIATTR_KPARAM_INFO
	.align		4
.L_21:
        /*0058*/ 	.byte	0x04, 0x17
        /*005a*/ 	.short	(.L_23 - .L_22)
.L_22:
        /*005c*/ 	.word	0x00000000
        /*0060*/ 	.short	0x0006
        /*0062*/ 	.short	0x0030
        /*0064*/ 	.byte	0x00, 0xf4, 0x21, 0x00


	//----- nvinfo : EIATTR_KPARAM_INFO
	.align		4
.L_23:
        /*0068*/ 	.byte	0x04, 0x17
        /*006a*/ 	.short	(.L_25 - .L_24)
.L_24:
        /*006c*/ 	.word	0x00000000
        /*0070*/ 	.short	0x0005
        /*0072*/ 	.short	0x0028
        /*0074*/ 	.byte	0x00, 0xf4, 0x21, 0x00


	//----- nvinfo : EIATTR_KPARAM_INFO
	.align		4
.L_25:
        /*0078*/ 	.byte	0x04, 0x17
        /*007a*/ 	.short	(.L_27 - .L_26)
.L_26:
        /*007c*/ 	.word	0x00000000
        /*0080*/ 	.short	0x0004
        /*0082*/ 	.short	0x0020
        /*0084*/ 	.byte	0x00, 0xf4, 0x21, 0x00


	//----- nvinfo : EIATTR_KPARAM_INFO
	.align		4
.L_27:
        /*0088*/ 	.byte	0x04, 0x17
        /*008a*/ 	.short	(.L_29 - .L_28)
.L_28:
        /*008c*/ 	.word	0x00000000
        /*0090*/ 	.short	0x0003
        /*0092*/ 	.short	0x0018
        /*0094*/ 	.byte	0x00, 0xf4, 0x21, 0x00


	//----- nvinfo : EIATTR_KPARAM_INFO
	.align		4
.L_29:
        /*0098*/ 	.byte	0x04, 0x17
        /*009a*/ 	.short	(.L_31 - .L_30)
.L_30:
        /*009c*/ 	.word	0x00000000
        /*00a0*/ 	.short	0x0002
        /*00a2*/ 	.short	0x0010
        /*00a4*/ 	.byte	0x00, 0xf4, 0x21, 0x00


	//----- nvinfo : EIATTR_KPARAM_INFO
	.align		4
.L_31:
        /*00a8*/ 	.byte	0x04, 0x17
        /*00aa*/ 	.short	(.L_33 - .L_32)
.L_32:
        /*00ac*/ 	.word	0x00000000
        /*00b0*/ 	.short	0x0001
        /*00b2*/ 	.short	0x0008
        /*00b4*/ 	.byte	0x00, 0xf4, 0x21, 0x00


	//----- nvinfo : EIATTR_KPARAM_INFO
	.align		4
.L_33:
        /*00b8*/ 	.byte	0x04, 0x17
        /*00ba*/ 	.short	(.L_35 - .L_34)
.L_34:
        /*00bc*/ 	.word	0x00000000
        /*00c0*/ 	.short	0x0000
        /*00c2*/ 	.short	0x0000
        /*00c4*/ 	.byte	0x00, 0xf4, 0x21, 0x00


	//----- nvinfo : EIATTR_SPARSE_MMA_MASK
	.align		4
.L_35:
        /*00c8*/ 	.byte	0x03, 0x50
        /*00ca*/ 	.short	0x0000


	//----- nvinfo : EIATTR_MAXREG_COUNT
	.align		4
        /*00cc*/ 	.byte	0x03, 0x1b
        /*00ce*/ 	.short	0x00ff


	//----- nvinfo : EIATTR_EXIT_INSTR_OFFSETS
	.align		4
        /*00d0*/ 	.byte	0x04, 0x1c
        /*00d2*/ 	.short	(.L_37 - .L_36)


	//   ....[0]....
.L_36:
        /*00d4*/ 	.word	0x00000750


	//----- nvinfo : EIATTR_REQNTID
	.align		4
.L_37:
        /*00d8*/ 	.byte	0x04, 0x10
        /*00da*/ 	.short	(.L_39 - .L_38)
.L_38:
        /*00dc*/ 	.word	0x00000080
        /*00e0*/ 	.word	0x00000001
        /*00e4*/ 	.word	0x00000001


	//----- nvinfo : EIATTR_CBANK_PARAM_SIZE
	.align		4
.L_39:
        /*00e8*/ 	.byte	0x03, 0x19
        /*00ea*/ 	.short	0x005c


	//----- nvinfo : EIATTR_PARAM_CBANK
	.align		4
        /*00ec*/ 	.byte	0x04, 0x0a
        /*00ee*/ 	.short	(.L_41 - .L_40)
	.align		4
.L_40:
        /*00f0*/ 	.word	index@(.nv.constant0.triton_poi_fused__native_batch_norm_legit_no_training__prelu_kernel_cat_11)
        /*00f4*/ 	.short	0x0210
        /*00f6*/ 	.short	0x005c


	//----- nvinfo : EIATTR_SW_WAR
	.align		4
.L_41:
        /*00f8*/ 	.byte	0x04, 0x36
        /*00fa*/ 	.short	(.L_43 - .L_42)
.L_42:
        /*00fc*/ 	.word	0x00000008
.L_43:


//--------------------- .nv.callgraph             --------------------------
	.section	.nv.callgraph,"",@"SHT_CUDA_CALLGRAPH"
	.align	4
	.sectionentsize	8
	.align		4
        /*0000*/ 	.word	0x00000000
	.align		4
        /*0004*/ 	.word	0xffffffff
	.align		4
        /*0008*/ 	.word	0x00000000
	.align		4
        /*000c*/ 	.word	0xfffffffe
	.align		4
        /*0010*/ 	.word	0x00000000
	.align		4
        /*0014*/ 	.word	0xfffffffd
	.align		4
        /*0018*/ 	.word	0x00000000
	.align		4
        /*001c*/ 	.word	0xfffffffc


//--------------------- .nv.constant4             --------------------------
	.section	.nv.constant4,"a",@progbits
	.align	8
	.align		8
.nv.constant4:
        /*0000*/ 	.dword	_$_str
	.align		8
        /*0008*/ 	.dword	_$_str_$_2


//--------------------- .text.triton_poi_fused__native_batch_norm_legit_no_training__prelu_kernel_cat_11 --------------------------
	.section	.text.triton_poi_fused__native_batch_norm_legit_no_training__prelu_kernel_cat_11,"ax",@progbits
	.align	128
        .global         triton_poi_fused__native_batch_norm_legit_no_training__prelu_kernel_cat_11
        .type           triton_poi_fused__native_batch_norm_legit_no_training__prelu_kernel_cat_11,@function
        .size           triton_poi_fused__native_batch_norm_legit_no_training__prelu_kernel_cat_11,(.L_x_1 - triton_poi_fused__native_batch_norm_legit_no_training__prelu_kernel_cat_11)
        .other          triton_poi_fused__native_batch_norm_legit_no_training__prelu_kernel_cat_11,@"STO_CUDA_ENTRY STV_DEFAULT"
triton_poi_fused__native_batch_norm_legit_no_training__prelu_kernel_cat_11:
.text.triton_poi_fused__native_batch_norm_legit_no_training__prelu_kernel_cat_11:
[----:B------:R-:W-:Y:S01]  /*0000*/  LDC R1, c[0x0][0x28] ;  /* 0x00000a00ff017b82 */ /* 0x000fe20000000800 */
[----:B------:R-:W1:Y:S07]  /*0010*/  S2R R4, SR_TID.X ;  /* 0x0000000000047919 */ /* 0x000e6e0000002100 */
[----:B------:R-:W2:Y:S01]  /*0020*/  LDC.64 R6, c[0x0][0x240] ;  /* 0x00009000ff067b82 */ /* 0x000ea20000000a00 */
[----:B------:R-:W-:Y:S01]  /*0030*/  ULDC.64 UR4, c[0x0][0x208] ;  /* 0x0000820000047ab9 */ /* 0x000fe20000000a00 */
[----:B------:R-:W-:Y:S01]  /*0040*/  ULDC.64 UR6, c[0x0][0x228] ;  /* 0x00008a0000067ab9 */ /* 0x000fe20000000a00 */
[----:B------:R-:W3:Y:S01]  /*0050*/  S2R R3, SR_CTAID.X ;  /* 0x0000000000037919 */ /* 0x000ee20000002500 */
[----:B------:R-:W-:Y:S01]  /*0060*/  ULDC.64 UR8, c[0x0][0x218] ;  /* 0x0000860000087ab9 */ /* 0x000fe20000000a00 */
[----:B------:R-:W-:Y:S01]  /*0070*/  ULDC.64 UR10, c[0x0][0x230] ;  /* 0x00008c00000a7ab9 */ /* 0x000fe20000000a00 */
[----:B------:R-:W-:Y:S01]  /*0080*/  CS2R R20, SRZ ;  /* 0x0000000000147805 */ /* 0x000fe2000001ff00 */
[----:B------:R-:W-:Y:S01]  /*0090*/  IMAD.MOV.U32 R26, RZ, RZ, RZ ;  /* 0x000000ffff1a7224 */ /* 0x000fe200078e00ff */
[----:B------:R-:W4:Y:S01]  /*00a0*/  LDC.64 R18, c[0x0][0x250] ;  /* 0x00009400ff127b82 */ /* 0x000f220000000a00 */
[----:B-1----:R-:W-:-:S05]  /*00b0*/  LOP3.LUT R4, R4, 0x7f, RZ, 0xc0, !PT ;  /* 0x0000007f04047812 */ /* 0x002fca00078ec0ff */
[----:B---3--:R-:W-:-:S05]  /*00c0*/  IMAD R4, R3, 0x80, R4 ;  /* 0x0000008003047824 */ /* 0x008fca00078e0204 */
[----:B------:R-:W-:-:S04]  /*00d0*/  SHF.R.S32.HI R5, RZ, 0x1f, R4 ;  /* 0x0000001fff057819 */ /* 0x000fc80000011404 */
[CC--:B------:R-:W-:Y:S02]  /*00e0*/  LEA.HI R0, R5.reuse, R4.reuse, RZ, 0x6 ;  /* 0x0000000405007211 */ /* 0x0c0fe400078f30ff */
[----:B------:R-:W-:Y:S02]  /*00f0*/  LEA.HI R5, R5, R4, RZ, 0xc ;  /* 0x0000000405057211 */ /* 0x000fe400078f60ff */
[----:B------:R-:W-:Y:S02]  /*0100*/  SHF.R.S32.HI R3, RZ, 0x6, R0 ;  /* 0x00000006ff037819 */ /* 0x000fe40000011400 */
[----:B------:R-:W-:Y:S02]  /*0110*/  LOP3.LUT R9, R0, 0xffffffc0, RZ, 0xc0, !PT ;  /* 0xffffffc000097812 */ /* 0x000fe400078ec0ff */
[----:B------:R-:W-:Y:S02]  /*0120*/  LEA.HI R2, R3, R3, RZ, 0x6 ;  /* 0x0000000303027211 */ /* 0x000fe400078f30ff */
[----:B------:R-:W-:Y:S01]  /*0130*/  SHF.R.S32.HI R16, RZ, 0xc, R5 ;  /* 0x0000000cff107819 */ /* 0x000fe20000011405 */
[----:B------:R-:W-:Y:S01]  /*0140*/  IMAD.IADD R9, R4, 0x1, -R9 ;  /* 0x0000000104097824 */ /* 0x000fe200078e0a09 */
[----:B------:R-:W-:-:S03]  /*0150*/  LOP3.LUT R2, R2, 0xffffffc0, RZ, 0xc0, !PT ;  /* 0xffffffc002027812 */ /* 0x000fc600078ec0ff */
[----:B------:R-:W-:Y:S02]  /*0160*/  IMAD R9, R16, 0x400, R9 ;  /* 0x0000040010097824 */ /* 0x000fe400078e0209 */
[----:B------:R-:W-:-:S03]  /*0170*/  IMAD.IADD R3, R3, 0x1, -R2 ;  /* 0x0000000103037824 */ /* 0x000fc600078e0a02 */
[----:B------:R-:W-:Y:S01]  /*0180*/  SHF.R.S32.HI R11, RZ, 0x1f, R9 ;  /* 0x0000001fff0b7819 */ /* 0x000fe20000011409 */
[C---:B------:R-:W-:Y:S01]  /*0190*/  IMAD.SHL.U32 R0, R3.reuse, 0x40, RZ ;  /* 0x0000004003007824 */ /* 0x040fe200078e00ff */
[C---:B------:R-:W-:Y:S01]  /*01a0*/  LOP3.LUT R8, R3.reuse, 0xfffffff0, RZ, 0xc0, !PT ;  /* 0xfffffff003087812 */ /* 0x040fe200078ec0ff */
[----:B--2---:R-:W-:-:S03]  /*01b0*/  IMAD.WIDE R12, R3, 0x4, R6 ;  /* 0x00000004030c7825 */ /* 0x004fc600078e0206 */
[----:B------:R-:W-:Y:S02]  /*01c0*/  IADD3 R2, P2, R0, R9, RZ ;  /* 0x0000000900027210 */ /* 0x000fe40007f5e0ff */
[----:B------:R-:W-:Y:S02]  /*01d0*/  ISETP.NE.AND P1, PT, R8, 0x20, PT ;  /* 0x000000200800780c */ /* 0x000fe40003f25270 */
[----:B------:R-:W-:Y:S01]  /*01e0*/  LEA.HI.X.SX32 R11, R0, R11, 0x1, P2 ;  /* 0x0000000b000b7211 */ /* 0x000fe200010f0eff */
[C---:B------:R-:W-:Y:S01]  /*01f0*/  IMAD.SHL.U32 R24, R2.reuse, 0x4, RZ ;  /* 0x0000000402187824 */ /* 0x040fe200078e00ff */
[----:B------:R1:W2:Y:S01]  /*0200*/  LDG.E.EL R0, desc[UR4][R12.64] ;  /* 0x000000040c007981 */ /* 0x0002a2000c2e1900 */
[----:B------:R-:W-:Y:S02]  /*0210*/  ISETP.GT.AND P2, PT, R3, 0x2f, PT ;  /* 0x0000002f0300780c */ /* 0x000fe40003f44270 */
[----:B------:R-:W-:Y:S02]  /*0220*/  SHF.L.U64.HI R2, R2, 0x2, R11 ;  /* 0x0000000202027819 */ /* 0x000fe4000001020b */
[----:B------:R-:W-:-:S02]  /*0230*/  IADD3 R14, P3, R24, UR6, RZ ;  /* 0x00000006180e7c10 */ /* 0x000fc4000ff7e0ff */
[----:B------:R-:W-:Y:S02]  /*0240*/  CS2R R6, SRZ ;  /* 0x0000000000067805 */ /* 0x000fe4000001ff00 */
[----:B------:R-:W-:Y:S02]  /*0250*/  ISETP.NE.AND P0, PT, R8, 0x10, PT ;  /* 0x000000100800780c */ /* 0x000fe40003f05270 */
[----:B------:R-:W-:Y:S02]  /*0260*/  CS2R R8, SRZ ;  /* 0x0000000000087805 */ /* 0x000fe4000001ff00 */
[----:B------:R-:W-:Y:S01]  /*0270*/  IADD3.X R15, R2, UR7, RZ, P3, !PT ;  /* 0x00000007020f7c10 */ /* 0x000fe20009ffe4ff */
[----:B------:R-:W-:Y:S01]  /*0280*/  ULDC.64 UR6, c[0x0][0x220] ;  /* 0x0000880000067ab9 */ /* 0x000fe20000000a00 */
[----:B------:R-:W-:Y:S01]  /*0290*/  IADD3 R10, P4, R24, UR8, RZ ;  /* 0x00000008180a7c10 */ /* 0x000fe2000ff9e0ff */
[----:B-1----:R-:W1:Y:S01]  /*02a0*/  LDC.64 R12, c[0x0][0x218] ;  /* 0x00008600ff0c7b82 */ /* 0x002e620000000a00 */
[----:B------:R-:W-:Y:S01]  /*02b0*/  IADD3 R22, P3, R24, UR6, RZ ;  /* 0x0000000618167c10 */ /* 0x000fe2000ff7e0ff */
[----:B------:R-:W3:Y:S01]  /*02c0*/  @!P1 LDG.E R7, desc[UR4][R14.64+-0x2000] ;  /* 0xffe000040e079981 */ /* 0x000ee2000c1e1900 */
[----:B------:R-:W-:-:S02]  /*02d0*/  IADD3 R24, P5, R24, UR10, RZ ;  /* 0x0000000a18187c10 */ /* 0x000fc4000ffbe0ff */
[----:B------:R-:W-:Y:S01]  /*02e0*/  IADD3.X R23, R2, UR7, RZ, P3, !PT ;  /* 0x0000000702177c10 */ /* 0x000fe20009ffe4ff */
[----:B------:R5:W3:Y:S01]  /*02f0*/  @P2 LDG.E R8, desc[UR4][R14.64+-0x3000] ;  /* 0xffd000040e082981 */ /* 0x000ae2000c1e1900 */
[----:B------:R-:W-:Y:S02]  /*0300*/  IADD3.X R11, R2, UR9, RZ, P4, !PT ;  /* 0x00000009020b7c10 */ /* 0x000fe4000a7fe4ff */
[----:B------:R-:W-:Y:S01]  /*0310*/  IADD3.X R25, R2, UR11, RZ, P5, !PT ;  /* 0x0000000b02197c10 */ /* 0x000fe2000affe4ff */
[----:B------:R-:W-:Y:S01]  /*0320*/  IMAD.MOV.U32 R2, RZ, RZ, RZ ;  /* 0x000000ffff027224 */ /* 0x000fe200078e00ff */
[----:B------:R-:W3:Y:S04]  /*0330*/  @!P1 LDG.E R9, desc[UR4][R22.64+-0x2000] ;  /* 0xffe0000416099981 */ /* 0x000ee8000c1e1900 */
[----:B------:R-:W3:Y:S01]  /*0340*/  @P2 LDG.E R21, desc[UR4][R10.64+-0x3000] ;  /* 0xffd000040a152981 */ /* 0x000ee2000c1e1900 */
[----:B-----5:R-:W-:-:S03]  /*0350*/  LOP3.LUT R15, R5, 0xfffff000, RZ, 0xc0, !PT ;  /* 0xfffff000050f7812 */ /* 0x020fc600078ec0ff */
[----:B------:R-:W5:Y:S02]  /*0360*/  @P2 LDG.E R2, desc[UR4][R22.64+-0x3000] ;  /* 0xffd0000416022981 */ /* 0x000f64000c1e1900 */
[----:B------:R-:W-:Y:S02]  /*0370*/  IMAD.IADD R17, R4, 0x1, -R15 ;  /* 0x0000000104117824 */ /* 0x000fe400078e0a0f */
[----:B------:R-:W4:Y:S01]  /*0380*/  LDC.64 R14, c[0x0][0x238] ;  /* 0x00008e00ff0e7b82 */ /* 0x000f220000000a00 */
[----:B------:R-:W-:Y:S01]  /*0390*/  ISETP.GE.AND P4, PT, R3, 0x10, PT ;  /* 0x000000100300780c */ /* 0x000fe20003f86270 */
[----:B------:R-:W-:Y:S01]  /*03a0*/  IMAD R27, R16, 0x400, R17 ;  /* 0x00000400101b7824 */ /* 0x000fe200078e0211 */
[----:B------:R-:W5:Y:S01]  /*03b0*/  @!P1 LDG.E R20, desc[UR4][R10.64+-0x2000] ;  /* 0xffe000040a149981 */ /* 0x000f62000c1e1900 */
[----:B------:R-:W-:-:S03]  /*03c0*/  IMAD.MOV.U32 R5, RZ, RZ, RZ ;  /* 0x000000ffff057224 */ /* 0x000fc600078e00ff */
[----:B------:R1:W5:Y:S01]  /*03d0*/  @P2 LDG.E R6, desc[UR4][R24.64+-0x3000] ;  /* 0xffd0000418062981 */ /* 0x000362000c1e1900 */
[----:B------:R-:W4:Y:S01]  /*03e0*/  LDC.64 R16, c[0x0][0x248] ;  /* 0x00009200ff107b82 */ /* 0x000f220000000a00 */
[----:B-1----:R-:W-:Y:S02]  /*03f0*/  IMAD.WIDE R12, R27, 0x4, R12 ;  /* 0x000000041b0c7825 */ /* 0x002fe400078e020c */
[----:B------:R-:W5:Y:S02]  /*0400*/  @!P0 LDG.E R5, desc[UR4][R22.64+-0x1000] ;  /* 0xfff0000416058981 */ /* 0x000f64000c1e1900 */
[----:B------:R-:W-:Y:S02]  /*0410*/  IMAD.MOV.U32 R27, RZ, RZ, RZ ;  /* 0x000000ffff1b7224 */ /* 0x000fe400078e00ff */
[----:B------:R5:W5:Y:S01]  /*0420*/  @!P0 LDG.E R26, desc[UR4][R10.64+-0x1000] ;  /* 0xfff000040a1a8981 */ /* 0x000b62000c1e1900 */
[----:B------:R-:W1:Y:S03]  /*0430*/  LDC.64 R24, c[0x0][0x258] ;  /* 0x00009600ff187b82 */ /* 0x000e660000000a00 */
[----:B------:R-:W5:Y:S01]  /*0440*/  @!P4 LDG.E R27, desc[UR4][R12.64] ;  /* 0x000000040c1bc981 */ /* 0x000f62000c1e1900 */
[----:B0---4-:R-:W-:-:S04]  /*0450*/  IMAD.WIDE R14, R3, 0x4, R14 ;  /* 0x00000004030e7825 */ /* 0x011fc800078e020e */
[C---:B------:R-:W-:Y:S02]  /*0460*/  IMAD.WIDE R18, R3.reuse, 0x4, R18 ;  /* 0x0000000403127825 */ /* 0x040fe400078e0212 */
[----:B------:R-:W4:Y:S02]  /*0470*/  LDG.E.EL R14, desc[UR4][R14.64] ;  /* 0x000000040e0e7981 */ /* 0x000f24000c2e1900 */
[C---:B------:R-:W-:Y:S02]  /*0480*/  IMAD.WIDE R16, R3.reuse, 0x4, R16 ;  /* 0x0000000403107825 */ /* 0x040fe400078e0210 */
[----:B------:R-:W4:Y:S04]  /*0490*/  LDG.E.EL R19, desc[UR4][R18.64] ;  /* 0x0000000412137981 */ /* 0x000f28000c2e1900 */
[----:B------:R-:W4:Y:S01]  /*04a0*/  LDG.E.EL R16, desc[UR4][R16.64] ;  /* 0x0000000410107981 */ /* 0x000f22000c2e1900 */
[----:B-1----:R-:W-:-:S06]  /*04b0*/  IMAD.WIDE R24, R3, 0x4, R24 ;  /* 0x0000000403187825 */ /* 0x002fcc00078e0218 */
[----:B------:R-:W4:Y:S01]  /*04c0*/  LDG.E.EL R24, desc[UR4][R24.64] ;  /* 0x0000000418187981 */ /* 0x000f22000c2e1900 */
[----:B--2---:R-:W-:-:S06]  /*04d0*/  FADD R0, R0, 9.9999997473787516356e-06 ;  /* 0x3727c5ac00007421 */ /* 0x004fcc0000000000 */
[----:B------:R-:W0:Y:S02]  /*04e0*/  MUFU.SQRT R0, R0 ;  /* 0x0000000000007308 */ /* 0x000e240000002000 */
[C---:B0-----:R-:W-:Y:S02]  /*04f0*/  FSETP.GT.AND P3, PT, R0.reuse, 8.50705917302346158658e+37, PT ;  /* 0x7e8000000000780b */ /* 0x041fe40003f64000 */
[----:B------:R-:W-:Y:S02]  /*0500*/  FSETP.GEU.AND P5, PT, R0, 1.175494350822287508e-38, PT ;  /* 0x008000000000780b */ /* 0x000fe40003fae000 */
[----:B---3--:R-:W-:Y:S02]  /*0510*/  SEL R21, R21, RZ, P2 ;  /* 0x000000ff15157207 */ /* 0x008fe40001000000 */
[----:B-----5:R-:W-:Y:S02]  /*0520*/  SEL R10, R2, RZ, P2 ;  /* 0x000000ff020a7207 */ /* 0x020fe40001000000 */
[----:B------:R-:W-:-:S05]  /*0530*/  SEL R8, R8, RZ, P2 ;  /* 0x000000ff08087207 */ /* 0x000fca0001000000 */
[----:B------:R-:W-:Y:S01]  /*0540*/  @P3 FMUL R0, R0, 0.25 ;  /* 0x3e80000000003820 */ /* 0x000fe20000400000 */
[----:B------:R-:W-:Y:S01]  /*0550*/  FADD R21, R10, R21 ;  /* 0x000000150a157221 */ /* 0x000fe20000000000 */
[----:B------:R-:W-:Y:S02]  /*0560*/  SEL R2, R9, RZ, !P1 ;  /* 0x000000ff09027207 */ /* 0x000fe40004800000 */
[----:B------:R-:W-:Y:S01]  /*0570*/  @!P5 FMUL R0, R0, 16777216 ;  /* 0x4b8000000000d820 */ /* 0x000fe20000400000 */
[----:B------:R-:W-:Y:S01]  /*0580*/  SEL R3, R20, RZ, !P1 ;  /* 0x000000ff14037207 */ /* 0x000fe20004800000 */
[----:B------:R-:W-:Y:S01]  /*0590*/  FADD R21, R8, R21 ;  /* 0x0000001508157221 */ /* 0x000fe20000000000 */
[----:B------:R-:W-:Y:S02]  /*05a0*/  SEL R6, R6, RZ, P2 ;  /* 0x000000ff06067207 */ /* 0x000fe40001000000 */
[----:B------:R-:W-:Y:S01]  /*05b0*/  SEL R7, R7, RZ, !P1 ;  /* 0x000000ff07077207 */ /* 0x000fe20004800000 */
[----:B------:R-:W-:Y:S01]  /*05c0*/  FADD R2, R2, R3 ;  /* 0x0000000302027221 */ /* 0x000fe20000000000 */
[----:B------:R-:W-:-:S02]  /*05d0*/  IMAD.MOV.U32 R3, RZ, RZ, 0x3e800000 ;  /* 0x3e800000ff037424 */ /* 0x000fc400078e00ff */
[----:B------:R-:W-:Y:S01]  /*05e0*/  FADD R21, R6, R21 ;  /* 0x0000001506157221 */ /* 0x000fe20000000000 */
[----:B------:R-:W0:Y:S01]  /*05f0*/  MUFU.RCP R0, R0 ;  /* 0x0000000000007308 */ /* 0x000e220000001000 */
[----:B------:R-:W-:Y:S02]  /*0600*/  SEL R5, R5, RZ, !P0 ;  /* 0x000000ff05057207 */ /* 0x000fe40004000000 */
[----:B------:R-:W-:Y:S01]  /*0610*/  SEL R26, R26, RZ, !P0 ;  /* 0x000000ff1a1a7207 */ /* 0x000fe20004000000 */
[----:B------:R-:W-:Y:S01]  /*0620*/  FADD R2, R7, R2 ;  /* 0x0000000207027221 */ /* 0x000fe20000000000 */
[----:B------:R-:W-:Y:S01]  /*0630*/  @P1 FSEL R2, R21, RZ, P2 ;  /* 0x000000ff15021208 */ /* 0x000fe20001000000 */
[----:B------:R-:W1:Y:S01]  /*0640*/  LDC.64 R6, c[0x0][0x210] ;  /* 0x00008400ff067b82 */ /* 0x000e620000000a00 */
[----:B------:R-:W-:Y:S01]  /*0650*/  FSEL R3, R3, 1, P3 ;  /* 0x3f80000003037808 */ /* 0x000fe20001800000 */
[----:B------:R-:W-:Y:S01]  /*0660*/  @!P0 FADD R2, R5, R26 ;  /* 0x0000001a05028221 */ /* 0x000fe20000000000 */
[----:B------:R-:W-:-:S03]  /*0670*/  SEL R9, R27, RZ, !P4 ;  /* 0x000000ff1b097207 */ /* 0x000fc60006000000 */
[----:B------:R-:W-:Y:S01]  /*0680*/  @!P5 FMUL R3, R3, 16777216 ;  /* 0x4b8000000303d820 */ /* 0x000fe20000400000 */
[----:B------:R-:W-:-:S03]  /*0690*/  FSEL R9, R9, R2, !P4 ;  /* 0x0000000209097208 */ /* 0x000fc60006000000 */
[----:B0-----:R-:W-:Y:S02]  /*06a0*/  FMUL R5, R0, R3 ;  /* 0x0000000300057220 */ /* 0x001fe40000400000 */
[----:B----4-:R-:W-:Y:S01]  /*06b0*/  FADD R14, -R14, R9 ;  /* 0x000000090e0e7221 */ /* 0x010fe20000000100 */
[----:B------:R-:W0:Y:S03]  /*06c0*/  LDC.64 R2, c[0x0][0x260] ;  /* 0x00009800ff027b82 */ /* 0x000e260000000a00 */
[----:B------:R-:W-:-:S04]  /*06d0*/  FMUL R5, R14, R5 ;  /* 0x000000050e057220 */ /* 0x000fc80000400000 */
[----:B------:R-:W-:-:S05]  /*06e0*/  FFMA R19, R16, R5, R19 ;  /* 0x0000000510137223 */ /* 0x000fca0000000013 */
[----:B------:R-:W-:Y:S01]  /*06f0*/  FSETP.GT.AND P0, PT, R19, RZ, PT ;  /* 0x000000ff1300720b */ /* 0x000fe20003f04000 */
[----:B0-----:R-:W-:-:S12]  /*0700*/  IMAD.WIDE R2, R4, 0x4, R2 ;  /* 0x0000000404027825 */ /* 0x001fd800078e0202 */
[----:B------:R-:W-:Y:S01]  /*0710*/  @!P0 FMUL R19, R24, R19 ;  /* 0x0000001318138220 */ /* 0x000fe20000400000 */
[----:B-1----:R-:W-:Y:S01]  /*0720*/  IMAD.WIDE R4, R4, 0x4, R6 ;  /* 0x0000000404047825 */ /* 0x002fe200078e0206 */
[----:B------:R-:W-:Y:S04]  /*0730*/  STG.E desc[UR4][R2.64], R9 ;  /* 0x0000000902007986 */ /* 0x000fe8000c101904 */
[----:B------:R-:W-:Y:S01]  /*0740*/  STG.E desc[UR4][R4.64], R19 ;  /* 0x0000001304007986 */ /* 0x000fe2000c101904 */
[----:B------:R-:W-:Y:S05]  /*0750*/  EXIT ;  /* 0x000000000000794d */ /* 0x000fea0003800000 */
.L_x_0:
[----:B------:R-:W-:-:S00]  /*0760*/  BRA `(.L_x_0) ;  /* 0xfffffffc00fc7947 */ /* 0x000fc0000383ffff */
[----:B------:R-:W-:-:S00]  /*0770*/  NOP ;  /* 0x0000000000007918 */ /* 0x000fc00000000000 */
        /* <DEDUP_REMOVED lines=8> */
.L_x_1:


//--------------------- .nv.global.init           --------------------------
	.section	.nv.global.init,"aw",@progbits
.nv.global.init:
	.type		_$_str,@object
	.size		_$_str,(_$_str_$_2 - _$_str)
_$_str:
        /*0000*/ 	.byte	0x5f, 0x5f, 0x43, 0x55, 0x44, 0x41, 0x5f, 0x46, 0x54, 0x5a, 0x00
	.type		_$_str_$_2,@object
	.size		_$_str_$_2,(.L_1 - _$_str_$_2)
_$_str_$_2:
        /*000b*/ 	.byte	0x5f, 0x5f, 0x43, 0x55, 0x44, 0x41, 0x5f, 0x50, 0x52, 0x45, 0x43, 0x5f, 0x53, 0x51, 0x52, 0x54
        /*001b*/ 	.byte	0x00
.L_1:


//--------------------- .nv.constant0.triton_poi_fused__native_batch_norm_legit_no_training__prelu_kernel_cat_11 --------------------------
	.section	.nv.constant0.triton_poi_fused__native_batch_norm_legit_no_training__prelu_kernel_cat_11,"a",@progbits
	.sectionflags	@""
	.align	4
.nv.constant0.triton_poi_fused__native_batch_norm_legit_no_training__prelu_kernel_cat_11:
	.zero		620
